	.headerflags	@"EF_CUDA_TEXMODE_UNIFIED EF_CUDA_64BIT_ADDRESS EF_CUDA_ACCELERATORS EF_CUDA_SM90 EF_CUDA_VIRTUAL_SM(EF_CUDA_SM90)"
	.elftype	@"ET_EXEC"


//--------------------- .nv.info                  --------------------------
	.section	.nv.info,"",@"SHT_CUDA_INFO"
	.align	4


	//----- nvinfo : EIATTR_REGCOUNT
	.align		4
        /*0000*/ 	.byte	0x04, 0x2f
        /*0002*/ 	.short	(.L_1 - .L_0)
	.align		4
.L_0:
        /*0004*/ 	.word	index@(triton_poi_fused_2)
        /*0008*/ 	.word	0x00000016


	//----- nvinfo : EIATTR_MIN_STACK_SIZE
	.align		4
.L_1:
        /*000c*/ 	.byte	0x04, 0x12
        /*000e*/ 	.short	(.L_3 - .L_2)
	.align		4
.L_2:
        /*0010*/ 	.word	index@(triton_poi_fused_2)
        /*0014*/ 	.word	0x00000000


	//----- nvinfo : EIATTR_FRAME_SIZE
	.align		4
.L_3:
        /*0018*/ 	.byte	0x04, 0x11
        /*001a*/ 	.short	(.L_5 - .L_4)
	.align		4
.L_4:
        /*001c*/ 	.word	index@(triton_poi_fused_2)
        /*0020*/ 	.word	0x00000000


	//----- nvinfo : EIATTR_MIN_STACK_SIZE
	.align		4
.L_5:
        /*0024*/ 	.byte	0x04, 0x12
        /*0026*/ 	.short	(.L_7 - .L_6)
	.align		4
.L_6:
        /*0028*/ 	.word	index@(triton_poi_fused_2)
        /*002c*/ 	.word	0x00000000
.L_7:


//--------------------- .nv.info.triton_poi_fused_2 --------------------------
	.section	.nv.info.triton_poi_fused_2,"",@"SHT_CUDA_INFO"
	.sectionflags	@""
	.align	4


	//----- nvinfo : EIATTR_CUDA_API_VERSION
	.align		4
        /*0000*/ 	.byte	0x04, 0x37
        /*0002*/ 	.short	(.L_9 - .L_8)
.L_8:
        /*0004*/ 	.word	0x0000007c


	//----- nvinfo : EIATTR_KPARAM_INFO
	.align		4
.L_9:
        /*0008*/ 	.byte	0x04, 0x17
        /*000a*/ 	.short	(.L_11 - .L_10)
.L_10:
        /*000c*/ 	.word	0x00000000
        /*0010*/ 	.short	0x0003
        /*0012*/ 	.short	0x0014
        /*0014*/ 	.byte	0x00, 0xf0, 0x11, 0x00


	//----- nvinfo : EIATTR_KPARAM_INFO
	.align		4
.L_11:
        /*0018*/ 	.byte	0x04, 0x17
        /*001a*/ 	.short	(.L_13 - .L_12)
.L_12:
        /*001c*/ 	.word	0x00000000
        /*0020*/ 	.short	0x0002
        /*0022*/ 	.short	0x0010
        /*0024*/ 	.byte	0x00, 0xf0, 0x11, 0x00


	//----- nvinfo : EIATTR_KPARAM_INFO
	.align		4
.L_13:
        /*0028*/ 	.byte	0x04, 0x17
        /*002a*/ 	.short	(.L_15 - .L_14)
.L_14:
        /*002c*/ 	.word	0x00000000
        /*0030*/ 	.short	0x0001
        /*0032*/ 	.short	0x0008
        /*0034*/ 	.byte	0x00, 0xf4, 0x21, 0x00


	//----- nvinfo : EIATTR_KPARAM_INFO
	.align		4
.L_15:
        /*0038*/ 	.byte	0x04, 0x17
        /*003a*/ 	.short	(.L_17 - .L_16)
.L_16:
        /*003c*/ 	.word	0x00000000
        /*0040*/ 	.short	0x0000
        /*0042*/ 	.short	0x0000
        /*0044*/ 	.byte	0x00, 0xf4, 0x21, 0x00


	//----- nvinfo : EIATTR_SPARSE_MMA_MASK
	.align		4
.L_17:
        /*0048*/ 	.byte	0x03, 0x50
        /*004a*/ 	.short	0x0000


	//----- nvinfo : EIATTR_MAXREG_COUNT
	.align		4
        /*004c*/ 	.byte	0x03, 0x1b
        /*004e*/ 	.short	0x00ff


	//----- nvinfo : EIATTR_EXIT_INSTR_OFFSETS
	.align		4
        /*0050*/ 	.byte	0x04, 0x1c
        /*0052*/ 	.short	(.L_19 - .L_18)


	//   ....[0]....
.L_18:
        /*0054*/ 	.word	0x00000450


	//   ....[1]....
        /*0058*/ 	.word	0x000004a0


	//----- nvinfo : EIATTR_REQNTID
	.align		4
.L_19:
        /*005c*/ 	.byte	0x04, 0x10
        /*005e*/ 	.short	(.L_21 - .L_20)
.L_20:
        /*0060*/ 	.word	0x00000080
        /*0064*/ 	.word	0x00000001
        /*0068*/ 	.word	0x00000001


	//----- nvinfo : EIATTR_CBANK_PARAM_SIZE
	.align		4
.L_21:
        /*006c*/ 	.byte	0x03, 0x19
        /*006e*/ 	.short	0x0018


	//----- nvinfo : EIATTR_PARAM_CBANK
	.align		4
        /*0070*/ 	.byte	0x04, 0x0a
        /*0072*/ 	.short	(.L_23 - .L_22)
	.align		4
.L_22:
        /*0074*/ 	.word	index@(.nv.constant0.triton_poi_fused_2)
        /*0078*/ 	.short	0x0210
        /*007a*/ 	.short	0x0018


	//----- nvinfo : EIATTR_SW_WAR
	.align		4
.L_23:
        /*007c*/ 	.byte	0x04, 0x36
        /*007e*/ 	.short	(.L_25 - .L_24)
.L_24:
        /*0080*/ 	.word	0x00000008
.L_25:


//--------------------- .nv.callgraph             --------------------------
	.section	.nv.callgraph,"",@"SHT_CUDA_CALLGRAPH"
	.align	4
	.sectionentsize	8
	.align		4
        /*0000*/ 	.word	0x00000000
	.align		4
        /*0004*/ 	.word	0xffffffff
	.align		4
        /*0008*/ 	.word	0x00000000
	.align		4
        /*000c*/ 	.word	0xfffffffe
	.align		4
        /*0010*/ 	.word	0x00000000
	.align		4
        /*0014*/ 	.word	0xfffffffd
	.align		4
        /*0018*/ 	.word	0x00000000
	.align		4
        /*001c*/ 	.word	0xfffffffc


//--------------------- .text.triton_poi_fused_2  --------------------------
	.section	.text.triton_poi_fused_2,"ax",@progbits
	.sectionflags	@"SHF_BARRIERS=1"
	.align	128
        .global         triton_poi_fused_2
        .type           triton_poi_fused_2,@function
        .size           triton_poi_fused_2,(.L_x_1 - triton_poi_fused_2)
        .other          triton_poi_fused_2,@"STO_CUDA_ENTRY STV_DEFAULT"
triton_poi_fused_2:
.text.triton_poi_fused_2:
[----:B------:R-:W0:Y:S02]  /*0000*/  LDC R1, c[0x0][0x28] ;  /* 0x00000a00ff017b82 */ /* 0x000e240000000800 */
[----:B------:R-:W1:Y:S01]  /*0010*/  S2R R0, SR_TID.X ;  /* 0x0000000000007919 */ /* 0x000e620000002100 */
[----:B------:R-:W2:Y:S01]  /*0020*/  LDC.64 R8, c[0x0][0x210] ;  /* 0x00008400ff087b82 */ /* 0x000ea20000000a00 */
[----:B------:R-:W-:Y:S01]  /*0030*/  CS2R R6, SRZ ;  /* 0x0000000000067805 */ /* 0x000fe2000001ff00 */
[----:B------:R-:W-:Y:S01]  /*0040*/  ULDC.64 UR6, c[0x0][0x208] ;  /* 0x0000820000067ab9 */ /* 0x000fe20000000a00 */
[----:B------:R-:W3:Y:S01]  /*0050*/  S2R R3, SR_CTAID.Y ;  /* 0x0000000000037919 */ /* 0x000ee20000002600 */
[----:B------:R-:W4:Y:S01]  /*0060*/  S2R R11, SR_CTAID.X ;  /* 0x00000000000b7919 */ /* 0x000f220000002500 */
[----:B-1----:R-:W-:-:S04]  /*0070*/  LOP3.LUT R16, R0, 0x7f, RZ, 0xc0, !PT ;  /* 0x0000007f00107812 */ /* 0x002fc800078ec0ff */
[----:B---3--:R-:W-:Y:S01]  /*0080*/  PRMT R10, R16, 0x6540, R3 ;  /* 0x00006540100a7816 */ /* 0x008fe20000000003 */
[----:B----4-:R-:W-:-:S03]  /*0090*/  IMAD.SHL.U32 R2, R11, 0x4, RZ ;  /* 0x000000040b027824 */ /* 0x010fc600078e00ff */
[----:B------:R-:W-:Y:S02]  /*00a0*/  LOP3.LUT R4, R10, 0x80, RZ, 0xfc, !PT ;  /* 0x000000800a047812 */ /* 0x000fe400078efcff */
[----:B------:R-:W-:-:S03]  /*00b0*/  ISETP.GE.AND P0, PT, R2, 0x4, PT ;  /* 0x000000040200780c */ /* 0x000fc60003f06270 */
[--C-:B------:R-:W-:Y:S02]  /*00c0*/  IMAD.IADD R5, R4, 0x1, R11.reuse ;  /* 0x0000000104057824 */ /* 0x100fe400078e020b */
[----:B------:R-:W-:Y:S01]  /*00d0*/  IMAD.IADD R11, R10, 0x1, R11 ;  /* 0x000000010a0b7824 */ /* 0x000fe200078e020b */
[----:B------:R-:W-:Y:S01]  /*00e0*/  ISETP.LT.AND P1, PT, R4, 0x100, !P0 ;  /* 0x000001000400780c */ /* 0x000fe20004721270 */
[----:B------:R-:W-:Y:S01]  /*00f0*/  IMAD.SHL.U32 R15, R5, 0x4, RZ ;  /* 0x00000004050f7824 */ /* 0x000fe200078e00ff */
[----:B------:R-:W-:Y:S01]  /*0100*/  ISETP.LT.AND P0, PT, R10, 0x100, !P0 ;  /* 0x000001000a00780c */ /* 0x000fe20004701270 */
[----:B------:R-:W-:Y:S01]  /*0110*/  IMAD.SHL.U32 R11, R11, 0x4, RZ ;  /* 0x000000040b0b7824 */ /* 0x000fe200078e00ff */
[----:B------:R-:W-:Y:S01]  /*0120*/  CS2R R4, SRZ ;  /* 0x0000000000047805 */ /* 0x000fe2000001ff00 */
[----:B--2---:R-:W-:-:S04]  /*0130*/  IMAD.WIDE R14, R15, 0x4, R8 ;  /* 0x000000040f0e7825 */ /* 0x004fc800078e0208 */
[----:B------:R-:W-:Y:S01]  /*0140*/  IMAD.WIDE R12, R11, 0x4, R8 ;  /* 0x000000040b0c7825 */ /* 0x000fe200078e0208 */
[----:B------:R-:W-:Y:S02]  /*0150*/  CS2R R8, SRZ ;  /* 0x0000000000087805 */ /* 0x000fe4000001ff00 */
[----:B------:R-:W-:Y:S01]  /*0160*/  CS2R R10, SRZ ;  /* 0x00000000000a7805 */ /* 0x000fe2000001ff00 */
[----:B------:R-:W2:Y:S05]  /*0170*/  @P1 LDG.E.EL.128 R4, desc[UR6][R14.64] ;  /* 0x000000060e041981 */ /* 0x000eaa000c2e1d00 */
[----:B------:R1:W3:Y:S01]  /*0180*/  @P0 LDG.E.EL.128 R8, desc[UR6][R12.64] ;  /* 0x000000060c080981 */ /* 0x0002e2000c2e1d00 */
[----:B------:R-:W4:Y:S01]  /*0190*/  S2UR UR5, SR_CgaCtaId ;  /* 0x00000000000579c3 */ /* 0x000f220000008800 */
[----:B------:R-:W-:Y:S01]  /*01a0*/  UMOV UR4, 0x400 ;  /* 0x0000040000047882 */ /* 0x000fe20000000000 */
[----:B------:R-:W-:Y:S01]  /*01b0*/  SHF.R.U32.HI R19, RZ, 0x2, R0 ;  /* 0x00000002ff137819 */ /* 0x000fe20000011600 */
[----:B------:R-:W-:-:S03]  /*01c0*/  IMAD.SHL.U32 R17, R0, 0x4, RZ ;  /* 0x0000000400117824 */ /* 0x000fc600078e00ff */
[----:B------:R-:W-:Y:S01]  /*01d0*/  LOP3.LUT R19, R19, 0x10, RZ, 0xc0, !PT ;  /* 0x0000001013137812 */ /* 0x000fe200078ec0ff */
[----:B----4-:R-:W-:-:S06]  /*01e0*/  UPRMT UR4, UR5, 0x654, UR4 ;  /* 0x0000065405047896 */ /* 0x010fcc0008000004 */
[----:B------:R-:W-:Y:S01]  /*01f0*/  LEA R18, R16, UR4, 0x2 ;  /* 0x0000000410127c11 */ /* 0x000fe2000f8e10ff */
[----:B------:R-:W-:Y:S01]  /*0200*/  VIADD R19, R19, UR4 ;  /* 0x0000000413137c36 */ /* 0x000fe20008000000 */
[----:B------:R-:W-:-:S05]  /*0210*/  LOP3.LUT R16, R17, 0x1fc, RZ, 0xc0, !PT ;  /* 0x000001fc11107812 */ /* 0x000fca00078ec0ff */
[----:B-1----:R-:W-:Y:S01]  /*0220*/  IMAD R12, R16, 0x4, R19 ;  /* 0x00000004100c7824 */ /* 0x002fe200078e0213 */
[----:B--2---:R1:W-:Y:S04]  /*0230*/  STS [R18+0x200], R4 ;  /* 0x0002000412007388 */ /* 0x0043e80000000800 */
[----:B------:R2:W-:Y:S04]  /*0240*/  STS [R18+0x610], R5 ;  /* 0x0006100512007388 */ /* 0x0005e80000000800 */
[----:B------:R4:W-:Y:S01]  /*0250*/  STS [R18+0xa20], R6 ;  /* 0x000a200612007388 */ /* 0x0009e20000000800 */
[----:B-1----:R-:W-:-:S03]  /*0260*/  LOP3.LUT R4, R17, 0xfc, RZ, 0xc0, !PT ;  /* 0x000000fc11047812 */ /* 0x002fc600078ec0ff */
[----:B------:R1:W-:Y:S01]  /*0270*/  STS [R18+0xe30], R7 ;  /* 0x000e300712007388 */ /* 0x0003e20000000800 */
[----:B------:R-:W-:-:S03]  /*0280*/  PRMT R3, R4, 0x6540, R3 ;  /* 0x0000654004037816 */ /* 0x000fc60000000003 */
[----:B---3--:R-:W-:Y:S01]  /*0290*/  STS [R18], R8 ;  /* 0x0000000812007388 */ /* 0x008fe20000000800 */
[----:B--2---:R-:W2:Y:S01]  /*02a0*/  LDC.64 R4, c[0x0][0x218] ;  /* 0x00008600ff047b82 */ /* 0x004ea20000000a00 */
[----:B----4-:R-:W-:Y:S02]  /*02b0*/  SHF.R.S32.HI R6, RZ, 0x1f, R3 ;  /* 0x0000001fff067819 */ /* 0x010fe40000011403 */
[----:B------:R-:W-:Y:S01]  /*02c0*/  STS [R18+0x410], R9 ;  /* 0x0004100912007388 */ /* 0x000fe20000000800 */
[----:B------:R-:W-:Y:S02]  /*02d0*/  ISETP.GE.AND P0, PT, R3, 0x100, PT ;  /* 0x000001000300780c */ /* 0x000fe40003f06270 */
[----:B------:R-:W-:Y:S01]  /*02e0*/  LEA.HI R6, R6, R3, RZ, 0x4 ;  /* 0x0000000306067211 */ /* 0x000fe200078f20ff */
[----:B------:R-:W-:Y:S01]  /*02f0*/  STS [R18+0x820], R10 ;  /* 0x0008200a12007388 */ /* 0x000fe20000000800 */
[----:B-1----:R-:W-:-:S03]  /*0300*/  SHF.R.U32.HI R7, RZ, 0x6, R0 ;  /* 0x00000006ff077819 */ /* 0x002fc60000011600 */
[----:B------:R-:W-:Y:S01]  /*0310*/  STS [R18+0xc30], R11 ;  /* 0x000c300b12007388 */ /* 0x000fe20000000800 */
[C---:B------:R-:W-:Y:S01]  /*0320*/  IMAD.SHL.U32 R0, R6.reuse, 0x4, RZ ;  /* 0x0000000406007824 */ /* 0x040fe200078e00ff */
[----:B------:R-:W-:Y:S01]  /*0330*/  SGXT.U32 R7, R7, 0x1 ;  /* 0x000000010707781a */ /* 0x000fe20000000000 */
[----:B------:R-:W-:Y:S01]  /*0340*/  BAR.SYNC.DEFER_BLOCKING 0x0 ;  /* 0x0000000000007b1d */ /* 0x000fe20000010000 */
[----:B------:R-:W-:Y:S02]  /*0350*/  LOP3.LUT R6, R6, 0xfffffff0, RZ, 0xc0, !PT ;  /* 0xfffffff006067812 */ /* 0x000fe400078ec0ff */
[----:B------:R-:W-:Y:S02]  /*0360*/  LOP3.LUT R0, R0, 0xffffffc0, RZ, 0xc0, !PT ;  /* 0xffffffc000007812 */ /* 0x000fe400078ec0ff */
[----:B------:R-:W-:Y:S02]  /*0370*/  LOP3.LUT R7, R2, R7, RZ, 0xfc, !PT ;  /* 0x0000000702077212 */ /* 0x000fe400078efcff */
[----:B------:R-:W-:-:S02]  /*0380*/  LOP3.LUT R2, R16, 0x200, RZ, 0xfc, !PT ;  /* 0x0000020010027812 */ /* 0x000fc400078efcff */
[----:B------:R-:W-:Y:S02]  /*0390*/  IADD3 R6, R0, R3, -R6 ;  /* 0x0000000300067210 */ /* 0x000fe40007ffe806 */
[C---:B------:R-:W-:Y:S02]  /*03a0*/  LOP3.LUT R0, R7.reuse, 0x2, RZ, 0xfc, !PT ;  /* 0x0000000207007812 */ /* 0x040fe400078efcff */
[----:B------:R-:W-:Y:S01]  /*03b0*/  SHF.R.U32.HI R2, RZ, 0x4, R2 ;  /* 0x00000004ff027819 */ /* 0x000fe20000011602 */
[C---:B------:R-:W-:Y:S01]  /*03c0*/  IMAD R3, R7.reuse, 0x10, R6 ;  /* 0x0000001007037824 */ /* 0x040fe200078e0206 */
[----:B------:R-:W-:Y:S02]  /*03d0*/  ISETP.LT.AND P1, PT, R7, 0x4, !P0 ;  /* 0x000000040700780c */ /* 0x000fe40004721270 */
[----:B------:R-:W-:Y:S02]  /*03e0*/  ISETP.LT.AND P0, PT, R0, 0x4, !P0 ;  /* 0x000000040000780c */ /* 0x000fe40004701270 */
[----:B------:R-:W-:Y:S01]  /*03f0*/  LOP3.LUT R2, R2, 0x30, RZ, 0xc0, !PT ;  /* 0x0000003002027812 */ /* 0x000fe200078ec0ff */
[----:B------:R-:W1:Y:S04]  /*0400*/  LDS.128 R12, [R12] ;  /* 0x000000000c0c7984 */ /* 0x000e680000000c00 */
[----:B------:R-:W-:-:S02]  /*0410*/  VIADD R7, R2, UR4 ;  /* 0x0000000402077c36 */ /* 0x000fc40008000000 */
[----:B--2---:R-:W-:-:S04]  /*0420*/  IMAD.WIDE R2, R3, 0x4, R4 ;  /* 0x0000000403027825 */ /* 0x004fc800078e0204 */
[----:B------:R-:W-:Y:S01]  /*0430*/  IMAD R7, R16, 0x4, R7 ;  /* 0x0000000410077824 */ /* 0x000fe200078e0207 */
[----:B-1----:R1:W-:Y:S01]  /*0440*/  @P1 STG.E.128 desc[UR6][R2.64], R12 ;  /* 0x0000000c02001986 */ /* 0x0023e2000c101d06 */
[----:B------:R-:W-:Y:S05]  /*0450*/  @!P0 EXIT ;  /* 0x000000000000894d */ /* 0x000fea0003800000 */
[----:B------:R-:W0:Y:S01]  /*0460*/  LDS.128 R8, [R7+0x800] ;  /* 0x0008000007087984 */ /* 0x000e220000000c00 */
[----:B-1----:R-:W-:-:S04]  /*0470*/  IMAD R3, R0, 0x10, R6 ;  /* 0x0000001000037824 */ /* 0x002fc800078e0206 */
[----:B------:R-:W-:-:S05]  /*0480*/  IMAD.WIDE R4, R3, 0x4, R4 ;  /* 0x0000000403047825 */ /* 0x000fca00078e0204 */
[----:B0-----:R-:W-:Y:S01]  /*0490*/  STG.E.128 desc[UR6][R4.64], R8 ;  /* 0x0000000804007986 */ /* 0x001fe2000c101d06 */
[----:B------:R-:W-:Y:S05]  /*04a0*/  EXIT ;  /* 0x000000000000794d */ /* 0x000fea0003800000 */
.L_x_0:
[----:B------:R-:W-:-:S00]  /*04b0*/  BRA `(.L_x_0) ;  /* 0xfffffffc00fc7947 */ /* 0x000fc0000383ffff */
[----:B------:R-:W-:-:S00]  /*04c0*/  NOP ;  /* 0x0000000000007918 */ /* 0x000fc00000000000 */
        /* <DEDUP_REMOVED lines=11> */
.L_x_1:


//--------------------- .nv.shared.triton_poi_fused_2 --------------------------
	.section	.nv.shared.triton_poi_fused_2,"aw",@nobits
	.sectionflags	@""
	.align	16
	.zero		1024


//--------------------- .nv.constant0.triton_poi_fused_2 --------------------------
	.section	.nv.constant0.triton_poi_fused_2,"a",@progbits
	.sectionflags	@""
	.align	4
.nv.constant0.triton_poi_fused_2:
	.zero		552
